//
// Generated by NVIDIA NVVM Compiler
//
// Compiler Build ID: CL-36424714
// Cuda compilation tools, release 13.0, V13.0.88
// Based on NVVM 20.0.0
//

.version 9.0
.target sm_100
.address_size 64

	// .globl	_Z13reduce_kernelPfS_j

.visible .entry _Z13reduce_kernelPfS_j(
	.param .u64 .ptr .align 1 _Z13reduce_kernelPfS_j_param_0,
	.param .u64 .ptr .align 1 _Z13reduce_kernelPfS_j_param_1,
	.param .u32 _Z13reduce_kernelPfS_j_param_2
)
{
	.reg .pred 	%p<12>;
	.reg .b32 	%r<27>;
	.reg .b32 	%f<35>;
	.reg .b64 	%rd<31>;

	ld.param.u64 	%rd4, [_Z13reduce_kernelPfS_j_param_0];
	ld.param.u64 	%rd3, [_Z13reduce_kernelPfS_j_param_1];
	cvta.to.global.u64 	%rd1, %rd4;
	mov.u32 	%r1, %ctaid.x;
	mov.u32 	%r4, %ntid.x;
	mul.lo.s32 	%r5, %r4, %r1;
	shl.b32 	%r6, %r5, 1;
	mov.u32 	%r2, %tid.x;
	add.s32 	%r3, %r6, %r2;
	mul.wide.u32 	%rd5, %r3, 4;
	add.s64 	%rd2, %rd1, %rd5;
	setp.ne.s32 	%p1, %r2, 0;
	@%p1 bra 	$L__BB0_2;
	add.s32 	%r7, %r3, 1024;
	mul.wide.u32 	%rd6, %r7, 4;
	add.s64 	%rd7, %rd1, %rd6;
	ld.global.f32 	%f1, [%rd7];
	ld.global.f32 	%f2, [%rd2];
	add.f32 	%f3, %f1, %f2;
	st.global.f32 	[%rd2], %f3;
$L__BB0_2:
	bar.sync 	0;
	and.b32  	%r8, %r2, 511;
	setp.ne.s32 	%p2, %r8, 0;
	@%p2 bra 	$L__BB0_4;
	add.s32 	%r9, %r3, 512;
	mul.wide.u32 	%rd8, %r9, 4;
	add.s64 	%rd9, %rd1, %rd8;
	ld.global.f32 	%f4, [%rd9];
	ld.global.f32 	%f5, [%rd2];
	add.f32 	%f6, %f4, %f5;
	st.global.f32 	[%rd2], %f6;
$L__BB0_4:
	bar.sync 	0;
	and.b32  	%r10, %r2, 255;
	setp.ne.s32 	%p3, %r10, 0;
	@%p3 bra 	$L__BB0_6;
	add.s32 	%r11, %r3, 256;
	mul.wide.u32 	%rd10, %r11, 4;
	add.s64 	%rd11, %rd1, %rd10;
	ld.global.f32 	%f7, [%rd11];
	ld.global.f32 	%f8, [%rd2];
	add.f32 	%f9, %f7, %f8;
	st.global.f32 	[%rd2], %f9;
$L__BB0_6:
	bar.sync 	0;
	and.b32  	%r12, %r2, 127;
	setp.ne.s32 	%p4, %r12, 0;
	@%p4 bra 	$L__BB0_8;
	add.s32 	%r13, %r3, 128;
	mul.wide.u32 	%rd12, %r13, 4;
	add.s64 	%rd13, %rd1, %rd12;
	ld.global.f32 	%f10, [%rd13];
	ld.global.f32 	%f11, [%rd2];
	add.f32 	%f12, %f10, %f11;
	st.global.f32 	[%rd2], %f12;
$L__BB0_8:
	bar.sync 	0;
	and.b32  	%r14, %r2, 63;
	setp.ne.s32 	%p5, %r14, 0;
	@%p5 bra 	$L__BB0_10;
	add.s32 	%r15, %r3, 64;
	mul.wide.u32 	%rd14, %r15, 4;
	add.s64 	%rd15, %rd1, %rd14;
	ld.global.f32 	%f13, [%rd15];
	ld.global.f32 	%f14, [%rd2];
	add.f32 	%f15, %f13, %f14;
	st.global.f32 	[%rd2], %f15;
$L__BB0_10:
	bar.sync 	0;
	and.b32  	%r16, %r2, 31;
	setp.ne.s32 	%p6, %r16, 0;
	@%p6 bra 	$L__BB0_12;
	add.s32 	%r17, %r3, 32;
	mul.wide.u32 	%rd16, %r17, 4;
	add.s64 	%rd17, %rd1, %rd16;
	ld.global.f32 	%f16, [%rd17];
	ld.global.f32 	%f17, [%rd2];
	add.f32 	%f18, %f16, %f17;
	st.global.f32 	[%rd2], %f18;
$L__BB0_12:
	bar.sync 	0;
	and.b32  	%r18, %r2, 15;
	setp.ne.s32 	%p7, %r18, 0;
	@%p7 bra 	$L__BB0_14;
	add.s32 	%r19, %r3, 16;
	mul.wide.u32 	%rd18, %r19, 4;
	add.s64 	%rd19, %rd1, %rd18;
	ld.global.f32 	%f19, [%rd19];
	ld.global.f32 	%f20, [%rd2];
	add.f32 	%f21, %f19, %f20;
	st.global.f32 	[%rd2], %f21;
$L__BB0_14:
	bar.sync 	0;
	and.b32  	%r20, %r2, 7;
	setp.ne.s32 	%p8, %r20, 0;
	@%p8 bra 	$L__BB0_16;
	add.s32 	%r21, %r3, 8;
	mul.wide.u32 	%rd20, %r21, 4;
	add.s64 	%rd21, %rd1, %rd20;
	ld.global.f32 	%f22, [%rd21];
	ld.global.f32 	%f23, [%rd2];
	add.f32 	%f24, %f22, %f23;
	st.global.f32 	[%rd2], %f24;
$L__BB0_16:
	bar.sync 	0;
	and.b32  	%r22, %r2, 3;
	setp.ne.s32 	%p9, %r22, 0;
	@%p9 bra 	$L__BB0_18;
	add.s32 	%r23, %r3, 4;
	mul.wide.u32 	%rd22, %r23, 4;
	add.s64 	%rd23, %rd1, %rd22;
	ld.global.f32 	%f25, [%rd23];
	ld.global.f32 	%f26, [%rd2];
	add.f32 	%f27, %f25, %f26;
	st.global.f32 	[%rd2], %f27;
$L__BB0_18:
	bar.sync 	0;
	and.b32  	%r24, %r2, 1;
	setp.eq.b32 	%p10, %r24, 1;
	@%p10 bra 	$L__BB0_20;
	add.s32 	%r25, %r3, 2;
	mul.wide.u32 	%rd24, %r25, 4;
	add.s64 	%rd25, %rd1, %rd24;
	ld.global.f32 	%f28, [%rd25];
	ld.global.f32 	%f29, [%rd2];
	add.f32 	%f30, %f28, %f29;
	st.global.f32 	[%rd2], %f30;
$L__BB0_20:
	setp.ne.s32 	%p11, %r2, 0;
	bar.sync 	0;
	add.s32 	%r26, %r3, 1;
	mul.wide.u32 	%rd26, %r26, 4;
	add.s64 	%rd27, %rd1, %rd26;
	ld.global.f32 	%f31, [%rd27];
	ld.global.f32 	%f32, [%rd2];
	add.f32 	%f33, %f31, %f32;
	st.global.f32 	[%rd2], %f33;
	bar.sync 	0;
	@%p11 bra 	$L__BB0_22;
	ld.global.f32 	%f34, [%rd2];
	cvta.to.global.u64 	%rd28, %rd3;
	mul.wide.u32 	%rd29, %r1, 4;
	add.s64 	%rd30, %rd28, %rd29;
	st.global.f32 	[%rd30], %f34;
$L__BB0_22:
	ret;

}


// ===== COMPILED SASS (sm_100) =====

	.target	sm_100

	.elftype	@"ET_EXEC"


//--------------------- .note.nv.tkinfo           --------------------------
	.section	.note.nv.tkinfo,"",@"SHT_NOTE"
	.sectionflags	@"SHF_NOTE_NV_TKINFO"
	.tkinfo
        /*0018*/ 	.word	0x00000002
        /*0030*/ 	.string	""
        /*0030*/ 	.string	"ptxas"
        /*0030*/ 	.string	"Cuda compilation tools, release 13.0, V13.0.88"
        /*0030*/ 	.string	"Build cuda_13.0.r13.0/compiler.36424714_0"
        /*0030*/ 	.string	"-arch sm_100 -m 64 "



//--------------------- .note.nv.cuinfo           --------------------------
	.section	.note.nv.cuinfo,"",@"SHT_NOTE"
	.sectionflags	@"SHF_NOTE_NV_CUINFO"
        /*0018*/ 	.short	0x0002
        /*001a*/ 	.short	0x0064
        /*001c*/ 	.short	0x0082
	.zero		2


//--------------------- .nv.info                  --------------------------
	.section	.nv.info,"",@"SHT_CUDA_INFO"
	.align	4


	//----- nvinfo : EIATTR_REGCOUNT
	.align		4
        /*0000*/ 	.byte	0x04, 0x2f
        /*0002*/ 	.short	(.L_1 - .L_0)
	.align		4
.L_0:
        /*0004*/ 	.word	index@(_Z13reduce_kernelPfS_j)
        /*0008*/ 	.word	0x00000012


	//----- nvinfo : EIATTR_FRAME_SIZE
	.align		4
.L_1:
        /*000c*/ 	.byte	0x04, 0x11
        /*000e*/ 	.short	(.L_3 - .L_2)
	.align		4
.L_2:
        /*0010*/ 	.word	index@(_Z13reduce_kernelPfS_j)
        /*0014*/ 	.word	0x00000000


	//----- nvinfo : EIATTR_MIN_STACK_SIZE
	.align		4
.L_3:
        /*0018*/ 	.byte	0x04, 0x12
        /*001a*/ 	.short	(.L_5 - .L_4)
	.align		4
.L_4:
        /*001c*/ 	.word	index@(_Z13reduce_kernelPfS_j)
        /*0020*/ 	.word	0x00000000
.L_5:


//--------------------- .nv.compat                --------------------------
	.section	.nv.compat,"",@"SHT_CUDA_COMPAT_INFO"
	.align	4
        /*0000*/ 	.byte	0x02, 0x09, 0x00, 0x00, 0x02, 0x02, 0x01, 0x00, 0x02, 0x05, 0x05, 0x00, 0x03, 0x07, 0x01, 0x01
        /*0010*/ 	.byte	0x02, 0x03, 0x00, 0x00, 0x02, 0x06, 0x01, 0x00, 0x04, 0x0b, 0x08, 0x00, 0x09, 0x00, 0x00, 0x00
        /*0020*/ 	.byte	0x00, 0x00, 0x00, 0x00


//--------------------- .nv.info._Z13reduce_kernelPfS_j --------------------------
	.section	.nv.info._Z13reduce_kernelPfS_j,"",@"SHT_CUDA_INFO"
	.sectionflags	@""
	.align	4


	//----- nvinfo : EIATTR_CUDA_API_VERSION
	.align		4
        /*0000*/ 	.byte	0x04, 0x37
        /*0002*/ 	.short	(.L_7 - .L_6)
.L_6:
        /*0004*/ 	.word	0x00000082


	//----- nvinfo : EIATTR_KPARAM_INFO
	.align		4
.L_7:
        /*0008*/ 	.byte	0x04, 0x17
        /*000a*/ 	.short	(.L_9 - .L_8)
.L_8:
        /*000c*/ 	.word	0x00000000
        /*0010*/ 	.short	0x0002
        /*0012*/ 	.short	0x0010
        /*0014*/ 	.byte	0x00, 0xf0, 0x11, 0x00


	//----- nvinfo : EIATTR_KPARAM_INFO
	.align		4
.L_9:
        /*0018*/ 	.byte	0x04, 0x17
        /*001a*/ 	.short	(.L_11 - .L_10)
.L_10:
        /*001c*/ 	.word	0x00000000
        /*0020*/ 	.short	0x0001
        /*0022*/ 	.short	0x0008
        /*0024*/ 	.byte	0x00, 0xf5, 0x21, 0x00


	//----- nvinfo : EIATTR_KPARAM_INFO
	.align		4
.L_11:
        /*0028*/ 	.byte	0x04, 0x17
        /*002a*/ 	.short	(.L_13 - .L_12)
.L_12:
        /*002c*/ 	.word	0x00000000
        /*0030*/ 	.short	0x0000
        /*0032*/ 	.short	0x0000
        /*0034*/ 	.byte	0x00, 0xf5, 0x21, 0x00


	//----- nvinfo : EIATTR_SPARSE_MMA_MASK
	.align		4
.L_13:
        /*0038*/ 	.byte	0x03, 0x50
        /*003a*/ 	.short	0x0000


	//----- nvinfo : EIATTR_MAXREG_COUNT
	.align		4
        /*003c*/ 	.byte	0x03, 0x1b
        /*003e*/ 	.short	0x00ff


	//----- nvinfo : EIATTR_NUM_BARRIERS
	.align		4
        /*0040*/ 	.byte	0x02, 0x4c
        /*0042*/ 	.byte	0x01
	.zero		1


	//----- nvinfo : EIATTR_MERCURY_ISA_VERSION
	.align		4
        /*0044*/ 	.byte	0x03, 0x5f
        /*0046*/ 	.short	0x0101


	//----- nvinfo : EIATTR_VRC_CTA_INIT_COUNT
	.align		4
        /*0048*/ 	.byte	0x02, 0x4a
	.zero		1
	.zero		1


	//----- nvinfo : EIATTR_EXIT_INSTR_OFFSETS
	.align		4
        /*004c*/ 	.byte	0x04, 0x1c
        /*004e*/ 	.short	(.L_15 - .L_14)


	//   ....[0]....
.L_14:
        /*0050*/ 	.word	0x00000750


	//   ....[1]....
        /*0054*/ 	.word	0x000007a0


	//----- nvinfo : EIATTR_CRS_STACK_SIZE
	.align		4
.L_15:
        /*0058*/ 	.byte	0x04, 0x1e
        /*005a*/ 	.short	(.L_17 - .L_16)
.L_16:
        /*005c*/ 	.word	0x00000000


	//----- nvinfo : EIATTR_CBANK_PARAM_SIZE
	.align		4
.L_17:
        /*0060*/ 	.byte	0x03, 0x19
        /*0062*/ 	.short	0x0014


	//----- nvinfo : EIATTR_PARAM_CBANK
	.align		4
        /*0064*/ 	.byte	0x04, 0x0a
        /*0066*/ 	.short	(.L_19 - .L_18)
	.align		4
.L_18:
        /*0068*/ 	.word	index@(.nv.constant0._Z13reduce_kernelPfS_j)
        /*006c*/ 	.short	0x0380
        /*006e*/ 	.short	0x0014


	//----- nvinfo : EIATTR_SW_WAR
	.align		4
.L_19:
        /*0070*/ 	.byte	0x04, 0x36
        /*0072*/ 	.short	(.L_21 - .L_20)
.L_20:
        /*0074*/ 	.word	0x00000008
.L_21:


//--------------------- .nv.callgraph             --------------------------
	.section	.nv.callgraph,"",@"SHT_CUDA_CALLGRAPH"
	.align	4
	.sectionentsize	8
	.align		4
        /*0000*/ 	.word	0x00000000
	.align		4
        /*0004*/ 	.word	0xffffffff
	.align		4
        /*0008*/ 	.word	0x00000000
	.align		4
        /*000c*/ 	.word	0xfffffffe
	.align		4
        /*0010*/ 	.word	0x00000000
	.align		4
        /*0014*/ 	.word	0xfffffffd
	.align		4
        /*0018*/ 	.word	0x00000000
	.align		4
        /*001c*/ 	.word	0xfffffffc


//--------------------- .text._Z13reduce_kernelPfS_j --------------------------
	.section	.text._Z13reduce_kernelPfS_j,"ax",@progbits
	.align	128
        .global         _Z13reduce_kernelPfS_j
        .type           _Z13reduce_kernelPfS_j,@function
        .size           _Z13reduce_kernelPfS_j,(.L_x_13 - _Z13reduce_kernelPfS_j)
        .other          _Z13reduce_kernelPfS_j,@"STO_CUDA_ENTRY STV_DEFAULT"
_Z13reduce_kernelPfS_j:
.text._Z13reduce_kernelPfS_j:
[----:B------:R-:W-:Y:S01]  /*0000*/  LDC R1, c[0x0][0x37c] ;  /* 0x0000df00ff017b82 */ /* 0x000fe20000000800 */
[----:B------:R-:W0:Y:S01]  /*0010*/  S2R R6, SR_TID.X ;  /* 0x0000000000067919 */ /* 0x000e220000002100 */
[----:B------:R-:W1:Y:S06]  /*0020*/  LDCU UR6, c[0x0][0x360] ;  /* 0x00006c00ff0677ac */ /* 0x000e6c0008000800 */
[----:B------:R-:W2:Y:S01]  /*0030*/  LDC.64 R4, c[0x0][0x380] ;  /* 0x0000e000ff047b82 */ /* 0x000ea20000000a00 */
[----:B------:R-:W1:Y:S01]  /*0040*/  S2R R0, SR_CTAID.X ;  /* 0x0000000000007919 */ /* 0x000e620000002500 */
[----:B------:R-:W3:Y:S01]  /*0050*/  LDCU.64 UR4, c[0x0][0x358] ;  /* 0x00006b00ff0477ac */ /* 0x000ee20008000a00 */
[----:B0-----:R-:W-:Y:S01]  /*0060*/  ISETP.NE.AND P0, PT, R6, RZ, PT ;  /* 0x000000ff0600720c */ /* 0x001fe20003f05270 */
[----:B-1----:R-:W-:-:S05]  /*0070*/  IMAD R7, R0, UR6, RZ ;  /* 0x0000000600077c24 */ /* 0x002fca000f8e02ff */
[----:B------:R-:W-:-:S07]  /*0080*/  LEA R7, R7, R6, 0x1 ;  /* 0x0000000607077211 */ /* 0x000fce00078e08ff */
[C---:B------:R-:W-:Y:S01]  /*0090*/  @!P0 IADD3 R9, PT, PT, R7.reuse, 0x400, RZ ;  /* 0x0000040007098810 */ /* 0x040fe20007ffe0ff */
[----:B--2---:R-:W-:-:S04]  /*00a0*/  IMAD.WIDE.U32 R2, R7, 0x4, R4 ;  /* 0x0000000407027825 */ /* 0x004fc800078e0004 */
[----:B------:R-:W-:Y:S01]  /*00b0*/  @!P0 IMAD.WIDE.U32 R8, R9, 0x4, R4 ;  /* 0x0000000409088825 */ /* 0x000fe200078e0004 */
[----:B---3--:R-:W2:Y:S05]  /*00c0*/  @!P0 LDG.E R11, desc[UR4][R2.64] ;  /* 0x00000004020b8981 */ /* 0x008eaa000c1e1900 */
[----:B------:R-:W2:Y:S01]  /*00d0*/  @!P0 LDG.E R8, desc[UR4][R8.64] ;  /* 0x0000000408088981 */ /* 0x000ea2000c1e1900 */
[----:B------:R-:W-:-:S13]  /*00e0*/  LOP3.LUT P2, RZ, R6, 0x1ff, RZ, 0xc0, !PT ;  /* 0x000001ff06ff7812 */ /* 0x000fda000784c0ff */
[----:B------:R-:W-:Y:S01]  /*00f0*/  @!P2 IADD3 R15, PT, PT, R7, 0x200, RZ ;  /* 0x00000200070fa810 */ /* 0x000fe20007ffe0ff */
[----:B--2---:R-:W-:-:S04]  /*0100*/  @!P0 FADD R13, R8, R11 ;  /* 0x0000000b080d8221 */ /* 0x004fc80000000000 */
[----:B------:R-:W-:Y:S01]  /*0110*/  @!P2 IMAD.WIDE.U32 R10, R15, 0x4, R4 ;  /* 0x000000040f0aa825 */ /* 0x000fe200078e0004 */
[----:B------:R0:W-:Y:S01]  /*0120*/  @!P0 STG.E desc[UR4][R2.64], R13 ;  /* 0x0000000d02008986 */ /* 0x0001e2000c101904 */
[----:B------:R-:W-:Y:S06]  /*0130*/  BAR.SYNC.DEFER_BLOCKING 0x0 ;  /* 0x0000000000007b1d */ /* 0x000fec0000010000 */
[----:B------:R-:W2:Y:S04]  /*0140*/  @!P2 LDG.E R10, desc[UR4][R10.64] ;  /* 0x000000040a0aa981 */ /* 0x000ea8000c1e1900 */
[----:B------:R-:W2:Y:S01]  /*0150*/  @!P2 LDG.E R15, desc[UR4][R2.64] ;  /* 0x00000004020fa981 */ /* 0x000ea2000c1e1900 */
[C---:B------:R-:W-:Y:S01]  /*0160*/  LOP3.LUT P1, RZ, R6.reuse, 0x3, RZ, 0xc0, !PT ;  /* 0x0000000306ff7812 */ /* 0x040fe2000782c0ff */
[----:B------:R-:W-:Y:S01]  /*0170*/  BSSY.RECONVERGENT B0, `(.L_x_0) ;  /* 0x0000014000007945 */ /* 0x000fe20003800200 */
[----:B------:R-:W-:-:S02]  /*0180*/  LOP3.LUT P6, RZ, R6, 0xff, RZ, 0xc0, !PT ;  /* 0x000000ff06ff7812 */ /* 0x000fc400078cc0ff */
[C---:B------:R-:W-:Y:S02]  /*0190*/  LOP3.LUT P4, RZ, R6.reuse, 0x7f, RZ, 0xc0, !PT ;  /* 0x0000007f06ff7812 */ /* 0x040fe4000788c0ff */
[C---:B------:R-:W-:Y:S02]  /*01a0*/  LOP3.LUT P3, RZ, R6.reuse, 0x1f, RZ, 0xc0, !PT ;  /* 0x0000001f06ff7812 */ /* 0x040fe4000786c0ff */
[----:B------:R-:W-:Y:S02]  /*01b0*/  P2R R8, PR, RZ, 0x10 ;  /* 0x00000010ff087803 */ /* 0x000fe40000000000 */
[C---:B------:R-:W-:Y:S02]  /*01c0*/  LOP3.LUT P4, RZ, R6.reuse, 0xf, RZ, 0xc0, !PT ;  /* 0x0000000f06ff7812 */ /* 0x040fe4000788c0ff */
[----:B------:R-:W-:Y:S02]  /*01d0*/  LOP3.LUT P5, RZ, R6, 0x7, RZ, 0xc0, !PT ;  /* 0x0000000706ff7812 */ /* 0x000fe400078ac0ff */
[----:B------:R-:W-:-:S05]  /*01e0*/  @!P1 IADD3 R9, PT, PT, R7, 0x4, RZ ;  /* 0x0000000407099810 */ /* 0x000fca0007ffe0ff */
[----:B------:R-:W-:-:S04]  /*01f0*/  @!P1 IMAD.WIDE.U32 R8, R9, 0x4, R4 ;  /* 0x0000000409089825 */ /* 0x000fc800078e0004 */
[----:B--2---:R-:W-:-:S05]  /*0200*/  @!P2 FADD R15, R10, R15 ;  /* 0x0000000f0a0fa221 */ /* 0x004fca0000000000 */
[----:B------:R0:W-:Y:S01]  /*0210*/  @!P2 STG.E desc[UR4][R2.64], R15 ;  /* 0x0000000f0200a986 */ /* 0x0001e2000c101904 */
[----:B------:R-:W-:Y:S01]  /*0220*/  BAR.SYNC.DEFER_BLOCKING 0x0 ;  /* 0x0000000000007b1d */ /* 0x000fe20000010000 */
[----:B------:R-:W-:-:S05]  /*0230*/  LOP3.LUT P2, RZ, R6, 0x3f, RZ, 0xc0, !PT ;  /* 0x0000003f06ff7812 */ /* 0x000fca000784c0ff */
[----:B------:R-:W-:Y:S08]  /*0240*/  @P6 BRA `(.L_x_1) ;  /* 0x0000000000186947 */ /* 0x000ff00003800000 */
[----:B------:R-:W-:Y:S01]  /*0250*/  IADD3 R11, PT, PT, R7, 0x100, RZ ;  /* 0x00000100070b7810 */ /* 0x000fe20007ffe0ff */
[----:B0-----:R-:W2:Y:S04]  /*0260*/  LDG.E R13, desc[UR4][R2.64] ;  /* 0x00000004020d7981 */ /* 0x001ea8000c1e1900 */
[----:B------:R-:W-:-:S06]  /*0270*/  IMAD.WIDE.U32 R10, R11, 0x4, R4 ;  /* 0x000000040b0a7825 */ /* 0x000fcc00078e0004 */
[----:B------:R-:W2:Y:S02]  /*0280*/  LDG.E R10, desc[UR4][R10.64] ;  /* 0x000000040a0a7981 */ /* 0x000ea4000c1e1900 */
[----:B--2---:R-:W-:-:S05]  /*0290*/  FADD R13, R10, R13 ;  /* 0x0000000d0a0d7221 */ /* 0x004fca0000000000 */
[----:B------:R1:W-:Y:S02]  /*02a0*/  STG.E desc[UR4][R2.64], R13 ;  /* 0x0000000d02007986 */ /* 0x0003e4000c101904 */
.L_x_1:
[----:B------:R-:W-:Y:S05]  /*02b0*/  BSYNC.RECONVERGENT B0 ;  /* 0x0000000000007941 */ /* 0x000fea0003800200 */
.L_x_0:
[----:B------:R-:W-:Y:S01]  /*02c0*/  BAR.SYNC.DEFER_BLOCKING 0x0 ;  /* 0x0000000000007b1d */ /* 0x000fe20000010000 */
[----:B------:R-:W-:-:S05]  /*02d0*/  LOP3.LUT P6, RZ, R6, 0x7f, RZ, 0xc0, !PT ;  /* 0x0000007f06ff7812 */ /* 0x000fca00078cc0ff */
[----:B------:R-:W-:Y:S08]  /*02e0*/  BSSY.RECONVERGENT B0, `(.L_x_2) ;  /* 0x0000008000007945 */ /* 0x000ff00003800200 */
[----:B------:R-:W-:Y:S05]  /*02f0*/  @P6 BRA `(.L_x_3) ;  /* 0x0000000000186947 */ /* 0x000fea0003800000 */
[----:B------:R-:W-:Y:S01]  /*0300*/  IADD3 R11, PT, PT, R7, 0x80, RZ ;  /* 0x00000080070b7810 */ /* 0x000fe20007ffe0ff */
[----:B01----:R-:W2:Y:S04]  /*0310*/  LDG.E R13, desc[UR4][R2.64] ;  /* 0x00000004020d7981 */ /* 0x003ea8000c1e1900 */
[----:B------:R-:W-:-:S06]  /*0320*/  IMAD.WIDE.U32 R10, R11, 0x4, R4 ;  /* 0x000000040b0a7825 */ /* 0x000fcc00078e0004 */
[----:B------:R-:W2:Y:S02]  /*0330*/  LDG.E R10, desc[UR4][R10.64] ;  /* 0x000000040a0a7981 */ /* 0x000ea4000c1e1900 */
[----:B--2---:R-:W-:-:S05]  /*0340*/  FADD R13, R10, R13 ;  /* 0x0000000d0a0d7221 */ /* 0x004fca0000000000 */
[----:B------:R2:W-:Y:S02]  /*0350*/  STG.E desc[UR4][R2.64], R13 ;  /* 0x0000000d02007986 */ /* 0x0005e4000c101904 */
.L_x_3:
[----:B------:R-:W-:Y:S05]  /*0360*/  BSYNC.RECONVERGENT B0 ;  /* 0x0000000000007941 */ /* 0x000fea0003800200 */
.L_x_2:
[----:B------:R-:W-:Y:S06]  /*0370*/  BAR.SYNC.DEFER_BLOCKING 0x0 ;  /* 0x0000000000007b1d */ /* 0x000fec0000010000 */
[----:B------:R-:W-:Y:S04]  /*0380*/  BSSY.RECONVERGENT B0, `(.L_x_4) ;  /* 0x0000008000007945 */ /* 0x000fe80003800200 */
[----:B------:R-:W-:Y:S05]  /*0390*/  @P2 BRA `(.L_x_5) ;  /* 0x0000000000182947 */ /* 0x000fea0003800000 */
[----:B------:R-:W-:Y:S01]  /*03a0*/  IADD3 R11, PT, PT, R7, 0x40, RZ ;  /* 0x00000040070b7810 */ /* 0x000fe20007ffe0ff */
[----:B012---:R-:W2:Y:S04]  /*03b0*/  LDG.E R13, desc[UR4][R2.64] ;  /* 0x00000004020d7981 */ /* 0x007ea8000c1e1900 */
[----:B------:R-:W-:-:S06]  /*03c0*/  IMAD.WIDE.U32 R10, R11, 0x4, R4 ;  /* 0x000000040b0a7825 */ /* 0x000fcc00078e0004 */
[----:B------:R-:W2:Y:S02]  /*03d0*/  LDG.E R10, desc[UR4][R10.64] ;  /* 0x000000040a0a7981 */ /* 0x000ea4000c1e1900 */
[----:B--2---:R-:W-:-:S05]  /*03e0*/  FADD R13, R10, R13 ;  /* 0x0000000d0a0d7221 */ /* 0x004fca0000000000 */
[----:B------:R3:W-:Y:S02]  /*03f0*/  STG.E desc[UR4][R2.64], R13 ;  /* 0x0000000d02007986 */ /* 0x0007e4000c101904 */
.L_x_5:
[----:B------:R-:W-:Y:S05]  /*0400*/  BSYNC.RECONVERGENT B0 ;  /* 0x0000000000007941 */ /* 0x000fea0003800200 */
.L_x_4:
[----:B------:R-:W-:Y:S06]  /*0410*/  BAR.SYNC.DEFER_BLOCKING 0x0 ;  /* 0x0000000000007b1d */ /* 0x000fec0000010000 */
[----:B------:R-:W-:Y:S04]  /*0420*/  BSSY.RECONVERGENT B0, `(.L_x_6) ;  /* 0x0000008000007945 */ /* 0x000fe80003800200 */
[----:B------:R-:W-:Y:S05]  /*0430*/  @P3 BRA `(.L_x_7) ;  /* 0x0000000000183947 */ /* 0x000fea0003800000 */
[----:B------:R-:W-:Y:S01]  /*0440*/  IADD3 R11, PT, PT, R7, 0x20, RZ ;  /* 0x00000020070b7810 */ /* 0x000fe20007ffe0ff */
[----:B0123--:R-:W2:Y:S04]  /*0450*/  LDG.E R13, desc[UR4][R2.64] ;  /* 0x00000004020d7981 */ /* 0x00fea8000c1e1900 */
[----:B------:R-:W-:-:S06]  /*0460*/  IMAD.WIDE.U32 R10, R11, 0x4, R4 ;  /* 0x000000040b0a7825 */ /* 0x000fcc00078e0004 */
[----:B------:R-:W2:Y:S02]  /*0470*/  LDG.E R10, desc[UR4][R10.64] ;  /* 0x000000040a0a7981 */ /* 0x000ea4000c1e1900 */
[----:B--2---:R-:W-:-:S05]  /*0480*/  FADD R13, R10, R13 ;  /* 0x0000000d0a0d7221 */ /* 0x004fca0000000000 */
[----:B------:R4:W-:Y:S02]  /*0490*/  STG.E desc[UR4][R2.64], R13 ;  /* 0x0000000d02007986 */ /* 0x0009e4000c101904 */
.L_x_7:
[----:B------:R-:W-:Y:S05]  /*04a0*/  BSYNC.RECONVERGENT B0 ;  /* 0x0000000000007941 */ /* 0x000fea0003800200 */
.L_x_6:
[----:B------:R-:W-:Y:S06]  /*04b0*/  BAR.SYNC.DEFER_BLOCKING 0x0 ;  /* 0x0000000000007b1d */ /* 0x000fec0000010000 */
[----:B------:R-:W-:Y:S04]  /*04c0*/  BSSY.RECONVERGENT B0, `(.L_x_8) ;  /* 0x0000008000007945 */ /* 0x000fe80003800200 */
[----:B------:R-:W-:Y:S05]  /*04d0*/  @P4 BRA `(.L_x_9) ;  /* 0x0000000000184947 */ /* 0x000fea0003800000 */
[----:B------:R-:W-:Y:S01]  /*04e0*/  IADD3 R11, PT, PT, R7, 0x10, RZ ;  /* 0x00000010070b7810 */ /* 0x000fe20007ffe0ff */
[----:B01234-:R-:W2:Y:S04]  /*04f0*/  LDG.E R13, desc[UR4][R2.64] ;  /* 0x00000004020d7981 */ /* 0x01fea8000c1e1900 */
[----:B------:R-:W-:-:S06]  /*0500*/  IMAD.WIDE.U32 R10, R11, 0x4, R4 ;  /* 0x000000040b0a7825 */ /* 0x000fcc00078e0004 */
[----:B------:R-:W2:Y:S02]  /*0510*/  LDG.E R10, desc[UR4][R10.64] ;  /* 0x000000040a0a7981 */ /* 0x000ea4000c1e1900 */
[----:B--2---:R-:W-:-:S05]  /*0520*/  FADD R13, R10, R13 ;  /* 0x0000000d0a0d7221 */ /* 0x004fca0000000000 */
[----:B------:R0:W-:Y:S02]  /*0530*/  STG.E desc[UR4][R2.64], R13 ;  /* 0x0000000d02007986 */ /* 0x0001e4000c101904 */
.L_x_9:
[----:B------:R-:W-:Y:S05]  /*0540*/  BSYNC.RECONVERGENT B0 ;  /* 0x0000000000007941 */ /* 0x000fea0003800200 */
.L_x_8:
        /* <DEDUP_REMOVED lines=9> */
.L_x_11:
[----:B------:R-:W-:Y:S05]  /*05e0*/  BSYNC.RECONVERGENT B0 ;  /* 0x0000000000007941 */ /* 0x000fea0003800200 */
.L_x_10:
[----:B------:R-:W-:Y:S06]  /*05f0*/  BAR.SYNC.DEFER_BLOCKING 0x0 ;  /* 0x0000000000007b1d */ /* 0x000fec0000010000 */
[----:B------:R-:W1:Y:S04]  /*0600*/  @!P1 LDG.E R8, desc[UR4][R8.64] ;  /* 0x0000000408089981 */ /* 0x000e68000c1e1900 */
[----:B------:R-:W1:Y:S01]  /*0610*/  @!P1 LDG.E R11, desc[UR4][R2.64] ;  /* 0x00000004020b9981 */ /* 0x000e62000c1e1900 */
[----:B------:R-:W-:-:S04]  /*0620*/  LOP3.LUT R6, R6, 0x1, RZ, 0xc0, !PT ;  /* 0x0000000106067812 */ /* 0x000fc800078ec0ff */
[----:B------:R-:W-:-:S13]  /*0630*/  ISETP.NE.U32.AND P2, PT, R6, 0x1, PT ;  /* 0x000000010600780c */ /* 0x000fda0003f45070 */
[----:B0-----:R-:W-:Y:S01]  /*0640*/  @P2 IADD3 R15, PT, PT, R7, 0x2, RZ ;  /* 0x00000002070f2810 */ /* 0x001fe20007ffe0ff */
[----:B-1234-:R-:W-:-:S04]  /*0650*/  @!P1 FADD R13, R8, R11 ;  /* 0x0000000b080d9221 */ /* 0x01efc80000000000 */
[----:B------:R-:W-:Y:S01]  /*0660*/  @P2 IMAD.WIDE.U32 R10, R15, 0x4, R4 ;  /* 0x000000040f0a2825 */ /* 0x000fe200078e0004 */
[----:B------:R0:W-:Y:S01]  /*0670*/  @!P1 STG.E desc[UR4][R2.64], R13 ;  /* 0x0000000d02009986 */ /* 0x0001e2000c101904 */
[----:B------:R-:W-:Y:S06]  /*0680*/  BAR.SYNC.DEFER_BLOCKING 0x0 ;  /* 0x0000000000007b1d */ /* 0x000fec0000010000 */
[----:B------:R-:W2:Y:S04]  /*0690*/  @P2 LDG.E R10, desc[UR4][R10.64] ;  /* 0x000000040a0a2981 */ /* 0x000ea8000c1e1900 */
[----:B------:R-:W2:Y:S01]  /*06a0*/  @P2 LDG.E R15, desc[UR4][R2.64] ;  /* 0x00000004020f2981 */ /* 0x000ea2000c1e1900 */
[----:B------:R-:W-:-:S05]  /*06b0*/  IADD3 R7, PT, PT, R7, 0x1, RZ ;  /* 0x0000000107077810 */ /* 0x000fca0007ffe0ff */
[----:B------:R-:W-:-:S04]  /*06c0*/  IMAD.WIDE.U32 R4, R7, 0x4, R4 ;  /* 0x0000000407047825 */ /* 0x000fc800078e0004 */
[----:B--2---:R-:W-:-:S05]  /*06d0*/  @P2 FADD R15, R10, R15 ;  /* 0x0000000f0a0f2221 */ /* 0x004fca0000000000 */
[----:B------:R0:W-:Y:S01]  /*06e0*/  @P2 STG.E desc[UR4][R2.64], R15 ;  /* 0x0000000f02002986 */ /* 0x0001e2000c101904 */
[----:B------:R-:W-:Y:S06]  /*06f0*/  BAR.SYNC.DEFER_BLOCKING 0x0 ;  /* 0x0000000000007b1d */ /* 0x000fec0000010000 */
[----:B------:R-:W2:Y:S04]  /*0700*/  LDG.E R4, desc[UR4][R4.64] ;  /* 0x0000000404047981 */ /* 0x000ea8000c1e1900 */
[----:B------:R-:W2:Y:S02]  /*0710*/  LDG.E R7, desc[UR4][R2.64] ;  /* 0x0000000402077981 */ /* 0x000ea4000c1e1900 */
[----:B--2---:R-:W-:-:S05]  /*0720*/  FADD R7, R4, R7 ;  /* 0x0000000704077221 */ /* 0x004fca0000000000 */
[----:B------:R0:W-:Y:S01]  /*0730*/  STG.E desc[UR4][R2.64], R7 ;  /* 0x0000000702007986 */ /* 0x0001e2000c101904 */
[----:B------:R-:W-:Y:S06]  /*0740*/  BAR.SYNC.DEFER_BLOCKING 0x0 ;  /* 0x0000000000007b1d */ /* 0x000fec0000010000 */
[----:B------:R-:W-:Y:S05]  /*0750*/  @P0 EXIT ;  /* 0x000000000000094d */ /* 0x000fea0003800000 */
[----:B0-----:R-:W2:Y:S01]  /*0760*/  LDG.E R3, desc[UR4][R2.64] ;  /* 0x0000000402037981 */ /* 0x001ea2000c1e1900 */
[----:B------:R-:W0:Y:S02]  /*0770*/  LDC.64 R4, c[0x0][0x388] ;  /* 0x0000e200ff047b82 */ /* 0x000e240000000a00 */
[----:B0-----:R-:W-:-:S05]  /*0780*/  IMAD.WIDE.U32 R4, R0, 0x4, R4 ;  /* 0x0000000400047825 */ /* 0x001fca00078e0004 */
[----:B--2---:R-:W-:Y:S01]  /*0790*/  STG.E desc[UR4][R4.64], R3 ;  /* 0x0000000304007986 */ /* 0x004fe2000c101904 */
[----:B------:R-:W-:Y:S05]  /*07a0*/  EXIT ;  /* 0x000000000000794d */ /* 0x000fea0003800000 */
.L_x_12:
[----:B------:R-:W-:-:S00]  /*07b0*/  BRA `(.L_x_12) ;  /* 0xfffffffc00fc7947 */ /* 0x000fc0000383ffff */
[----:B------:R-:W-:-:S00]  /*07c0*/  NOP ;  /* 0x0000000000007918 */ /* 0x000fc00000000000 */
        /* <DEDUP_REMOVED lines=11> */
.L_x_13:


//--------------------- .nv.shared.reserved.0     --------------------------
	.section	.nv.shared.reserved.0,"aw",@nobits
	.weak		__nv_reservedSMEM_offset_0_alias
	.size		__nv_reservedSMEM_offset_0_alias, 0, 64
	.other		__nv_reservedSMEM_offset_0_alias,@"STO_CUDA_RESERVED_SHARED STV_DEFAULT"
__nv_reservedSMEM_offset_0_alias:
	.zero		0
	.zero		64


//--------------------- .nv.constant0._Z13reduce_kernelPfS_j --------------------------
	.section	.nv.constant0._Z13reduce_kernelPfS_j,"a",@progbits
	.sectionflags	@""
	.align	4
.nv.constant0._Z13reduce_kernelPfS_j:
	.zero		916


//--------------------- SYMBOLS --------------------------

	.type		.nv.reservedSmem.offset0,@object
	.size		.nv.reservedSmem.offset0,0x4
